//
// Generated by NVIDIA NVVM Compiler
//
// Compiler Build ID: CL-36424714
// Cuda compilation tools, release 13.0, V13.0.88
// Based on NVVM 20.0.0
//

.version 9.0
.target sm_100
.address_size 64

	// .globl	_Z18print_thread_indexv
.extern .func  (.param .b32 func_retval0) vprintf
(
	.param .b64 vprintf_param_0,
	.param .b64 vprintf_param_1
)
;
.global .align 1 .b8 $str[18] = {84, 104, 114, 101, 97, 100, 32, 105, 110, 100, 101, 120, 58, 32, 37, 100, 10};

.visible .entry _Z18print_thread_indexv()
{
	.local .align 8 .b8 	__local_depot0[8];
	.reg .b64 	%SP;
	.reg .b64 	%SPL;
	.reg .b32 	%r<4>;
	.reg .b64 	%rd<5>;

	mov.u64 	%SPL, __local_depot0;
	cvta.local.u64 	%SP, %SPL;
	add.u64 	%rd1, %SP, 0;
	add.u64 	%rd2, %SPL, 0;
	mov.u32 	%r1, %tid.x;
	st.local.u32 	[%rd2], %r1;
	mov.u64 	%rd3, $str;
	cvta.global.u64 	%rd4, %rd3;
	{ // callseq 0, 0
	.param .b64 param0;
	st.param.b64 	[param0], %rd4;
	.param .b64 param1;
	st.param.b64 	[param1], %rd1;
	.param .b32 retval0;
	call.uni (retval0), 
	vprintf, 
	(
	param0, 
	param1
	);
	ld.param.b32 	%r2, [retval0];
	} // callseq 0
	ret;

}


// ===== COMPILED SASS (sm_100) =====

	.target	sm_100

	.elftype	@"ET_EXEC"


//--------------------- .note.nv.tkinfo           --------------------------
	.section	.note.nv.tkinfo,"",@"SHT_NOTE"
	.sectionflags	@"SHF_NOTE_NV_TKINFO"
	.tkinfo
        /*0018*/ 	.word	0x00000002
        /*0030*/ 	.string	""
        /*0030*/ 	.string	"ptxas"
        /*0030*/ 	.string	"Cuda compilation tools, release 13.0, V13.0.88"
        /*0030*/ 	.string	"Build cuda_13.0.r13.0/compiler.36424714_0"
        /*0030*/ 	.string	"-arch sm_100 -m 64 "



//--------------------- .note.nv.cuinfo           --------------------------
	.section	.note.nv.cuinfo,"",@"SHT_NOTE"
	.sectionflags	@"SHF_NOTE_NV_CUINFO"
        /*0018*/ 	.short	0x0002
        /*001a*/ 	.short	0x0064
        /*001c*/ 	.short	0x0082
	.zero		2


//--------------------- .nv.info                  --------------------------
	.section	.nv.info,"",@"SHT_CUDA_INFO"
	.align	4


	//----- nvinfo : EIATTR_REGCOUNT
	.align		4
        /*0000*/ 	.byte	0x04, 0x2f
        /*0002*/ 	.short	(.L_2 - .L_1)
	.align		4
.L_1:
        /*0004*/ 	.word	index@(_Z18print_thread_indexv)
        /*0008*/ 	.word	0x00000018


	//----- nvinfo : EIATTR_FRAME_SIZE
	.align		4
.L_2:
        /*000c*/ 	.byte	0x04, 0x11
        /*000e*/ 	.short	(.L_4 - .L_3)
	.align		4
.L_3:
        /*0010*/ 	.word	index@(_Z18print_thread_indexv)
        /*0014*/ 	.word	0x00000008


	//----- nvinfo : EIATTR_MIN_STACK_SIZE
	.align		4
.L_4:
        /*0018*/ 	.byte	0x04, 0x12
        /*001a*/ 	.short	(.L_6 - .L_5)
	.align		4
.L_5:
        /*001c*/ 	.word	index@(_Z18print_thread_indexv)
        /*0020*/ 	.word	0x00000008
.L_6:


//--------------------- .nv.compat                --------------------------
	.section	.nv.compat,"",@"SHT_CUDA_COMPAT_INFO"
	.align	4
        /*0000*/ 	.byte	0x02, 0x09, 0x00, 0x00, 0x02, 0x02, 0x01, 0x00, 0x02, 0x05, 0x05, 0x00, 0x03, 0x07, 0x01, 0x01
        /*0010*/ 	.byte	0x02, 0x03, 0x00, 0x00, 0x02, 0x06, 0x01, 0x00, 0x04, 0x0b, 0x08, 0x00, 0x09, 0x00, 0x00, 0x00
        /*0020*/ 	.byte	0x00, 0x00, 0x00, 0x00


//--------------------- .nv.info._Z18print_thread_indexv --------------------------
	.section	.nv.info._Z18print_thread_indexv,"",@"SHT_CUDA_INFO"
	.sectionflags	@""
	.align	4


	//----- nvinfo : EIATTR_CUDA_API_VERSION
	.align		4
        /*0000*/ 	.byte	0x04, 0x37
        /*0002*/ 	.short	(.L_8 - .L_7)
.L_7:
        /*0004*/ 	.word	0x00000082


	//----- nvinfo : EIATTR_SPARSE_MMA_MASK
	.align		4
.L_8:
        /*0008*/ 	.byte	0x03, 0x50
        /*000a*/ 	.short	0x0000


	//----- nvinfo : EIATTR_MAXREG_COUNT
	.align		4
        /*000c*/ 	.byte	0x03, 0x1b
        /*000e*/ 	.short	0x00ff


	//----- nvinfo : EIATTR_EXTERNS
	.align		4
        /*0010*/ 	.byte	0x04, 0x0f
        /*0012*/ 	.short	(.L_10 - .L_9)


	//   ....[0]....
	.align		4
.L_9:
        /*0014*/ 	.word	index@(vprintf)


	//----- nvinfo : EIATTR_MERCURY_ISA_VERSION
	.align		4
.L_10:
        /*0018*/ 	.byte	0x03, 0x5f
        /*001a*/ 	.short	0x0101


	//----- nvinfo : EIATTR_VRC_CTA_INIT_COUNT
	.align		4
        /*001c*/ 	.byte	0x02, 0x4a
	.zero		1
	.zero		1


	//----- nvinfo : EIATTR_SYSCALL_OFFSETS
	.align		4
        /*0020*/ 	.byte	0x04, 0x46
        /*0022*/ 	.short	(.L_12 - .L_11)


	//   ....[0]....
.L_11:
        /*0024*/ 	.word	0x000000e0


	//----- nvinfo : EIATTR_EXIT_INSTR_OFFSETS
	.align		4
.L_12:
        /*0028*/ 	.byte	0x04, 0x1c
        /*002a*/ 	.short	(.L_14 - .L_13)


	//   ....[0]....
.L_13:
        /*002c*/ 	.word	0x000000f0


	//----- nvinfo : EIATTR_SW_WAR
	.align		4
.L_14:
        /*0030*/ 	.byte	0x04, 0x36
        /*0032*/ 	.short	(.L_16 - .L_15)
.L_15:
        /*0034*/ 	.word	0x00000008
.L_16:


//--------------------- .nv.callgraph             --------------------------
	.section	.nv.callgraph,"",@"SHT_CUDA_CALLGRAPH"
	.align	4
	.sectionentsize	8
	.align		4
        /*0000*/ 	.word	0x00000000
	.align		4
        /*0004*/ 	.word	0xffffffff
	.align		4
        /*0008*/ 	.word	index@(_Z18print_thread_indexv)
	.align		4
        /*000c*/ 	.word	index@(vprintf)
	.align		4
        /*0010*/ 	.word	0x00000000
	.align		4
        /*0014*/ 	.word	0xfffffffe
	.align		4
        /*0018*/ 	.word	0x00000000
	.align		4
        /*001c*/ 	.word	0xfffffffd
	.align		4
        /*0020*/ 	.word	0x00000000
	.align		4
        /*0024*/ 	.word	0xfffffffc


//--------------------- .nv.constant4             --------------------------
	.section	.nv.constant4,"a",@progbits
	.align	8
	.align		8
.nv.constant4:
        /*0000*/ 	.dword	vprintf
	.align		8
        /*0008*/ 	.dword	$str


//--------------------- .text._Z18print_thread_indexv --------------------------
	.section	.text._Z18print_thread_indexv,"ax",@progbits
	.align	128
        .global         _Z18print_thread_indexv
        .type           _Z18print_thread_indexv,@function
        .size           _Z18print_thread_indexv,(.L_x_2 - _Z18print_thread_indexv)
        .other          _Z18print_thread_indexv,@"STO_CUDA_ENTRY STV_DEFAULT"
_Z18print_thread_indexv:
.text._Z18print_thread_indexv:
[----:B------:R-:W0:Y:S01]  /*0000*/  LDC R1, c[0x0][0x37c] ;  /* 0x0000df00ff017b82 */ /* 0x000e220000000800 */
[----:B------:R-:W1:Y:S01]  /*0010*/  S2R R8, SR_TID.X ;  /* 0x0000000000087919 */ /* 0x000e620000002100 */
[----:B0-----:R-:W-:Y:S01]  /*0020*/  VIADD R1, R1, 0xfffffff8 ;  /* 0xfffffff801017836 */ /* 0x001fe20000000000 */
[----:B------:R-:W-:Y:S01]  /*0030*/  MOV R0, 0x0 ;  /* 0x0000000000007802 */ /* 0x000fe20000000f00 */
[----:B------:R-:W0:Y:S04]  /*0040*/  LDCU UR4, c[0x0][0x2f8] ;  /* 0x00005f00ff0477ac */ /* 0x000e280008000800 */
[----:B------:R2:W3:Y:S01]  /*0050*/  LDC.64 R2, c[0x4][R0] ;  /* 0x0100000000027b82 */ /* 0x0004e20000000a00 */
[----:B------:R-:W4:Y:S01]  /*0060*/  LDCU.64 UR6, c[0x4][0x8] ;  /* 0x01000100ff0677ac */ /* 0x000f220008000a00 */
[----:B------:R-:W5:Y:S01]  /*0070*/  LDCU UR5, c[0x0][0x2fc] ;  /* 0x00005f80ff0577ac */ /* 0x000f620008000800 */
[----:B0-----:R-:W-:Y:S01]  /*0080*/  IADD3 R6, P0, PT, R1, UR4, RZ ;  /* 0x0000000401067c10 */ /* 0x001fe2000ff1e0ff */
[----:B----4-:R-:W-:Y:S01]  /*0090*/  IMAD.U32 R4, RZ, RZ, UR6 ;  /* 0x00000006ff047e24 */ /* 0x010fe2000f8e00ff */
[----:B------:R-:W-:-:S03]  /*00a0*/  MOV R5, UR7 ;  /* 0x0000000700057c02 */ /* 0x000fc60008000f00 */
[----:B-----5:R-:W-:Y:S01]  /*00b0*/  IMAD.X R7, RZ, RZ, UR5, P0 ;  /* 0x00000005ff077e24 */ /* 0x020fe200080e06ff */
[----:B-1----:R2:W-:Y:S07]  /*00c0*/  STL [R1], R8 ;  /* 0x0000000801007387 */ /* 0x0025ee0000100800 */
[----:B------:R-:W-:-:S07]  /*00d0*/  LEPC R20, `(.L_x_0) ;  /* 0x000000001014794e */ /* 0x000fce0000000000 */
[----:B--23--:R-:W-:Y:S05]  /*00e0*/  CALL.ABS.NOINC R2 ;  /* 0x0000000002007343 */ /* 0x00cfea0003c00000 */
.L_x_0:
[----:B------:R-:W-:Y:S05]  /*00f0*/  EXIT ;  /* 0x000000000000794d */ /* 0x000fea0003800000 */
.L_x_1:
[----:B------:R-:W-:-:S00]  /*0100*/  BRA `(.L_x_1) ;  /* 0xfffffffc00fc7947 */ /* 0x000fc0000383ffff */
[----:B------:R-:W-:-:S00]  /*0110*/  NOP ;  /* 0x0000000000007918 */ /* 0x000fc00000000000 */
        /* <DEDUP_REMOVED lines=14> */
.L_x_2:


//--------------------- .nv.global.init           --------------------------
	.section	.nv.global.init,"aw",@progbits
.nv.global.init:
	.type		$str,@object
	.size		$str,(.L_0 - $str)
$str:
        /*0000*/ 	.byte	0x54, 0x68, 0x72, 0x65, 0x61, 0x64, 0x20, 0x69, 0x6e, 0x64, 0x65, 0x78, 0x3a, 0x20, 0x25, 0x64
        /*0010*/ 	.byte	0x0a, 0x00
.L_0:


//--------------------- .nv.shared.reserved.0     --------------------------
	.section	.nv.shared.reserved.0,"aw",@nobits
	.weak		__nv_reservedSMEM_offset_0_alias
	.size		__nv_reservedSMEM_offset_0_alias, 0, 64
	.other		__nv_reservedSMEM_offset_0_alias,@"STO_CUDA_RESERVED_SHARED STV_DEFAULT"
__nv_reservedSMEM_offset_0_alias:
	.zero		0
	.zero		64


//--------------------- .nv.constant0._Z18print_thread_indexv --------------------------
	.section	.nv.constant0._Z18print_thread_indexv,"a",@progbits
	.sectionflags	@""
	.align	4
.nv.constant0._Z18print_thread_indexv:
	.zero		896


//--------------------- SYMBOLS --------------------------

	.type		.nv.reservedSmem.offset0,@object
	.size		.nv.reservedSmem.offset0,0x4
	.type		vprintf,@function
